//
// Generated by NVIDIA NVVM Compiler
//
// Compiler Build ID: CL-36424714
// Cuda compilation tools, release 13.0, V13.0.88
// Based on NVVM 20.0.0
//

.version 9.0
.target sm_100
.address_size 64

	// .globl	_Z14ncu_add_scalarPfS_S_

.visible .entry _Z14ncu_add_scalarPfS_S_(
	.param .u64 .ptr .align 1 _Z14ncu_add_scalarPfS_S__param_0,
	.param .u64 .ptr .align 1 _Z14ncu_add_scalarPfS_S__param_1,
	.param .u64 .ptr .align 1 _Z14ncu_add_scalarPfS_S__param_2
)
{
	.reg .b32 	%r<5>;
	.reg .b32 	%f<4>;
	.reg .b64 	%rd<11>;

	ld.param.u64 	%rd1, [_Z14ncu_add_scalarPfS_S__param_0];
	ld.param.u64 	%rd2, [_Z14ncu_add_scalarPfS_S__param_1];
	ld.param.u64 	%rd3, [_Z14ncu_add_scalarPfS_S__param_2];
	cvta.to.global.u64 	%rd4, %rd3;
	cvta.to.global.u64 	%rd5, %rd2;
	cvta.to.global.u64 	%rd6, %rd1;
	mov.u32 	%r1, %ctaid.x;
	mov.u32 	%r2, %ntid.x;
	mov.u32 	%r3, %tid.x;
	mad.lo.s32 	%r4, %r1, %r2, %r3;
	mul.wide.s32 	%rd7, %r4, 4;
	add.s64 	%rd8, %rd6, %rd7;
	ld.global.f32 	%f1, [%rd8];
	add.s64 	%rd9, %rd5, %rd7;
	ld.global.f32 	%f2, [%rd9];
	add.f32 	%f3, %f1, %f2;
	add.s64 	%rd10, %rd4, %rd7;
	st.global.f32 	[%rd10], %f3;
	ret;

}
	// .globl	_Z11ncu_add_vecPfS_S_
.visible .entry _Z11ncu_add_vecPfS_S_(
	.param .u64 .ptr .align 1 _Z11ncu_add_vecPfS_S__param_0,
	.param .u64 .ptr .align 1 _Z11ncu_add_vecPfS_S__param_1,
	.param .u64 .ptr .align 1 _Z11ncu_add_vecPfS_S__param_2
)
{
	.reg .b32 	%r<5>;
	.reg .b32 	%f<13>;
	.reg .b64 	%rd<11>;

	ld.param.u64 	%rd1, [_Z11ncu_add_vecPfS_S__param_0];
	ld.param.u64 	%rd2, [_Z11ncu_add_vecPfS_S__param_1];
	ld.param.u64 	%rd3, [_Z11ncu_add_vecPfS_S__param_2];
	cvta.to.global.u64 	%rd4, %rd3;
	cvta.to.global.u64 	%rd5, %rd2;
	cvta.to.global.u64 	%rd6, %rd1;
	mov.u32 	%r1, %ctaid.x;
	mov.u32 	%r2, %ntid.x;
	mov.u32 	%r3, %tid.x;
	mad.lo.s32 	%r4, %r1, %r2, %r3;
	mul.wide.s32 	%rd7, %r4, 16;
	add.s64 	%rd8, %rd6, %rd7;
	ld.global.v4.f32 	{%f1, %f2, %f3, %f4}, [%rd8];
	add.s64 	%rd9, %rd5, %rd7;
	ld.global.v4.f32 	{%f5, %f6, %f7, %f8}, [%rd9];
	add.f32 	%f9, %f1, %f5;
	add.s64 	%rd10, %rd4, %rd7;
	add.f32 	%f10, %f2, %f6;
	add.f32 	%f11, %f3, %f7;
	add.f32 	%f12, %f4, %f8;
	st.global.v4.f32 	[%rd10], {%f9, %f10, %f11, %f12};
	ret;

}


// ===== COMPILED SASS (sm_100) =====

	.target	sm_100

	.elftype	@"ET_EXEC"


//--------------------- .note.nv.tkinfo           --------------------------
	.section	.note.nv.tkinfo,"",@"SHT_NOTE"
	.sectionflags	@"SHF_NOTE_NV_TKINFO"
	.tkinfo
        /*0018*/ 	.word	0x00000002
        /*0030*/ 	.string	""
        /*0030*/ 	.string	"ptxas"
        /*0030*/ 	.string	"Cuda compilation tools, release 13.0, V13.0.88"
        /*0030*/ 	.string	"Build cuda_13.0.r13.0/compiler.36424714_0"
        /*0030*/ 	.string	"-arch sm_100 -m 64 "



//--------------------- .note.nv.cuinfo           --------------------------
	.section	.note.nv.cuinfo,"",@"SHT_NOTE"
	.sectionflags	@"SHF_NOTE_NV_CUINFO"
        /*0018*/ 	.short	0x0002
        /*001a*/ 	.short	0x0064
        /*001c*/ 	.short	0x0082
	.zero		2


//--------------------- .nv.info                  --------------------------
	.section	.nv.info,"",@"SHT_CUDA_INFO"
	.align	4


	//----- nvinfo : EIATTR_REGCOUNT
	.align		4
        /*0000*/ 	.byte	0x04, 0x2f
        /*0002*/ 	.short	(.L_1 - .L_0)
	.align		4
.L_0:
        /*0004*/ 	.word	index@(_Z14ncu_add_scalarPfS_S_)
        /*0008*/ 	.word	0x0000000c


	//----- nvinfo : EIATTR_FRAME_SIZE
	.align		4
.L_1:
        /*000c*/ 	.byte	0x04, 0x11
        /*000e*/ 	.short	(.L_3 - .L_2)
	.align		4
.L_2:
        /*0010*/ 	.word	index@(_Z14ncu_add_scalarPfS_S_)
        /*0014*/ 	.word	0x00000000


	//----- nvinfo : EIATTR_REGCOUNT
	.align		4
.L_3:
        /*0018*/ 	.byte	0x04, 0x2f
        /*001a*/ 	.short	(.L_5 - .L_4)
	.align		4
.L_4:
        /*001c*/ 	.word	index@(_Z11ncu_add_vecPfS_S_)
        /*0020*/ 	.word	0x00000016


	//----- nvinfo : EIATTR_FRAME_SIZE
	.align		4
.L_5:
        /*0024*/ 	.byte	0x04, 0x11
        /*0026*/ 	.short	(.L_7 - .L_6)
	.align		4
.L_6:
        /*0028*/ 	.word	index@(_Z11ncu_add_vecPfS_S_)
        /*002c*/ 	.word	0x00000000


	//----- nvinfo : EIATTR_MIN_STACK_SIZE
	.align		4
.L_7:
        /*0030*/ 	.byte	0x04, 0x12
        /*0032*/ 	.short	(.L_9 - .L_8)
	.align		4
.L_8:
        /*0034*/ 	.word	index@(_Z11ncu_add_vecPfS_S_)
        /*0038*/ 	.word	0x00000000


	//----- nvinfo : EIATTR_MIN_STACK_SIZE
	.align		4
.L_9:
        /*003c*/ 	.byte	0x04, 0x12
        /*003e*/ 	.short	(.L_11 - .L_10)
	.align		4
.L_10:
        /*0040*/ 	.word	index@(_Z14ncu_add_scalarPfS_S_)
        /*0044*/ 	.word	0x00000000
.L_11:


//--------------------- .nv.compat                --------------------------
	.section	.nv.compat,"",@"SHT_CUDA_COMPAT_INFO"
	.align	4
        /*0000*/ 	.byte	0x02, 0x09, 0x00, 0x00, 0x02, 0x02, 0x01, 0x00, 0x02, 0x05, 0x05, 0x00, 0x03, 0x07, 0x01, 0x01
        /*0010*/ 	.byte	0x02, 0x03, 0x00, 0x00, 0x02, 0x06, 0x01, 0x00, 0x04, 0x0b, 0x08, 0x00, 0x09, 0x00, 0x00, 0x00
        /*0020*/ 	.byte	0x00, 0x00, 0x00, 0x00


//--------------------- .nv.info._Z11ncu_add_vecPfS_S_ --------------------------
	.section	.nv.info._Z11ncu_add_vecPfS_S_,"",@"SHT_CUDA_INFO"
	.sectionflags	@""
	.align	4


	//----- nvinfo : EIATTR_CUDA_API_VERSION
	.align		4
        /*0000*/ 	.byte	0x04, 0x37
        /*0002*/ 	.short	(.L_13 - .L_12)
.L_12:
        /*0004*/ 	.word	0x00000082


	//----- nvinfo : EIATTR_KPARAM_INFO
	.align		4
.L_13:
        /*0008*/ 	.byte	0x04, 0x17
        /*000a*/ 	.short	(.L_15 - .L_14)
.L_14:
        /*000c*/ 	.word	0x00000000
        /*0010*/ 	.short	0x0002
        /*0012*/ 	.short	0x0010
        /*0014*/ 	.byte	0x00, 0xf5, 0x21, 0x00


	//----- nvinfo : EIATTR_KPARAM_INFO
	.align		4
.L_15:
        /*0018*/ 	.byte	0x04, 0x17
        /*001a*/ 	.short	(.L_17 - .L_16)
.L_16:
        /*001c*/ 	.word	0x00000000
        /*0020*/ 	.short	0x0001
        /*0022*/ 	.short	0x0008
        /*0024*/ 	.byte	0x00, 0xf5, 0x21, 0x00


	//----- nvinfo : EIATTR_KPARAM_INFO
	.align		4
.L_17:
        /*0028*/ 	.byte	0x04, 0x17
        /*002a*/ 	.short	(.L_19 - .L_18)
.L_18:
        /*002c*/ 	.word	0x00000000
        /*0030*/ 	.short	0x0000
        /*0032*/ 	.short	0x0000
        /*0034*/ 	.byte	0x00, 0xf5, 0x21, 0x00


	//----- nvinfo : EIATTR_SPARSE_MMA_MASK
	.align		4
.L_19:
        /*0038*/ 	.byte	0x03, 0x50
        /*003a*/ 	.short	0x0000


	//----- nvinfo : EIATTR_MAXREG_COUNT
	.align		4
        /*003c*/ 	.byte	0x03, 0x1b
        /*003e*/ 	.short	0x00ff


	//----- nvinfo : EIATTR_MERCURY_ISA_VERSION
	.align		4
        /*0040*/ 	.byte	0x03, 0x5f
        /*0042*/ 	.short	0x0101


	//----- nvinfo : EIATTR_VRC_CTA_INIT_COUNT
	.align		4
        /*0044*/ 	.byte	0x02, 0x4a
	.zero		1
	.zero		1


	//----- nvinfo : EIATTR_EXIT_INSTR_OFFSETS
	.align		4
        /*0048*/ 	.byte	0x04, 0x1c
        /*004a*/ 	.short	(.L_21 - .L_20)


	//   ....[0]....
.L_20:
        /*004c*/ 	.word	0x00000130


	//----- nvinfo : EIATTR_CBANK_PARAM_SIZE
	.align		4
.L_21:
        /*0050*/ 	.byte	0x03, 0x19
        /*0052*/ 	.short	0x0018


	//----- nvinfo : EIATTR_PARAM_CBANK
	.align		4
        /*0054*/ 	.byte	0x04, 0x0a
        /*0056*/ 	.short	(.L_23 - .L_22)
	.align		4
.L_22:
        /*0058*/ 	.word	index@(.nv.constant0._Z11ncu_add_vecPfS_S_)
        /*005c*/ 	.short	0x0380
        /*005e*/ 	.short	0x0018


	//----- nvinfo : EIATTR_SW_WAR
	.align		4
.L_23:
        /*0060*/ 	.byte	0x04, 0x36
        /*0062*/ 	.short	(.L_25 - .L_24)
.L_24:
        /*0064*/ 	.word	0x00000008
.L_25:


//--------------------- .nv.info._Z14ncu_add_scalarPfS_S_ --------------------------
	.section	.nv.info._Z14ncu_add_scalarPfS_S_,"",@"SHT_CUDA_INFO"
	.sectionflags	@""
	.align	4


	//----- nvinfo : EIATTR_CUDA_API_VERSION
	.align		4
        /*0000*/ 	.byte	0x04, 0x37
        /*0002*/ 	.short	(.L_27 - .L_26)
.L_26:
        /*0004*/ 	.word	0x00000082


	//----- nvinfo : EIATTR_KPARAM_INFO
	.align		4
.L_27:
        /*0008*/ 	.byte	0x04, 0x17
        /*000a*/ 	.short	(.L_29 - .L_28)
.L_28:
        /*000c*/ 	.word	0x00000000
        /*0010*/ 	.short	0x0002
        /*0012*/ 	.short	0x0010
        /*0014*/ 	.byte	0x00, 0xf5, 0x21, 0x00


	//----- nvinfo : EIATTR_KPARAM_INFO
	.align		4
.L_29:
        /*0018*/ 	.byte	0x04, 0x17
        /*001a*/ 	.short	(.L_31 - .L_30)
.L_30:
        /*001c*/ 	.word	0x00000000
        /*0020*/ 	.short	0x0001
        /*0022*/ 	.short	0x0008
        /*0024*/ 	.byte	0x00, 0xf5, 0x21, 0x00


	//----- nvinfo : EIATTR_KPARAM_INFO
	.align		4
.L_31:
        /*0028*/ 	.byte	0x04, 0x17
        /*002a*/ 	.short	(.L_33 - .L_32)
.L_32:
        /*002c*/ 	.word	0x00000000
        /*0030*/ 	.short	0x0000
        /*0032*/ 	.short	0x0000
        /*0034*/ 	.byte	0x00, 0xf5, 0x21, 0x00


	//----- nvinfo : EIATTR_SPARSE_MMA_MASK
	.align		4
.L_33:
        /*0038*/ 	.byte	0x03, 0x50
        /*003a*/ 	.short	0x0000


	//----- nvinfo : EIATTR_MAXREG_COUNT
	.align		4
        /*003c*/ 	.byte	0x03, 0x1b
        /*003e*/ 	.short	0x00ff


	//----- nvinfo : EIATTR_MERCURY_ISA_VERSION
	.align		4
        /*0040*/ 	.byte	0x03, 0x5f
        /*0042*/ 	.short	0x0101


	//----- nvinfo : EIATTR_VRC_CTA_INIT_COUNT
	.align		4
        /*0044*/ 	.byte	0x02, 0x4a
	.zero		1
	.zero		1


	//----- nvinfo : EIATTR_EXIT_INSTR_OFFSETS
	.align		4
        /*0048*/ 	.byte	0x04, 0x1c
        /*004a*/ 	.short	(.L_35 - .L_34)


	//   ....[0]....
.L_34:
        /*004c*/ 	.word	0x00000100


	//----- nvinfo : EIATTR_CBANK_PARAM_SIZE
	.align		4
.L_35:
        /*0050*/ 	.byte	0x03, 0x19
        /*0052*/ 	.short	0x0018


	//----- nvinfo : EIATTR_PARAM_CBANK
	.align		4
        /*0054*/ 	.byte	0x04, 0x0a
        /*0056*/ 	.short	(.L_37 - .L_36)
	.align		4
.L_36:
        /*0058*/ 	.word	index@(.nv.constant0._Z14ncu_add_scalarPfS_S_)
        /*005c*/ 	.short	0x0380
        /*005e*/ 	.short	0x0018


	//----- nvinfo : EIATTR_SW_WAR
	.align		4
.L_37:
        /*0060*/ 	.byte	0x04, 0x36
        /*0062*/ 	.short	(.L_39 - .L_38)
.L_38:
        /*0064*/ 	.word	0x00000008
.L_39:


//--------------------- .nv.callgraph             --------------------------
	.section	.nv.callgraph,"",@"SHT_CUDA_CALLGRAPH"
	.align	4
	.sectionentsize	8
	.align		4
        /*0000*/ 	.word	0x00000000
	.align		4
        /*0004*/ 	.word	0xffffffff
	.align		4
        /*0008*/ 	.word	0x00000000
	.align		4
        /*000c*/ 	.word	0xfffffffe
	.align		4
        /*0010*/ 	.word	0x00000000
	.align		4
        /*0014*/ 	.word	0xfffffffd
	.align		4
        /*0018*/ 	.word	0x00000000
	.align		4
        /*001c*/ 	.word	0xfffffffc


//--------------------- .text._Z11ncu_add_vecPfS_S_ --------------------------
	.section	.text._Z11ncu_add_vecPfS_S_,"ax",@progbits
	.align	128
        .global         _Z11ncu_add_vecPfS_S_
        .type           _Z11ncu_add_vecPfS_S_,@function
        .size           _Z11ncu_add_vecPfS_S_,(.L_x_2 - _Z11ncu_add_vecPfS_S_)
        .other          _Z11ncu_add_vecPfS_S_,@"STO_CUDA_ENTRY STV_DEFAULT"
_Z11ncu_add_vecPfS_S_:
.text._Z11ncu_add_vecPfS_S_:
[----:B------:R-:W-:Y:S01]  /*0000*/  LDC R1, c[0x0][0x37c] ;  /* 0x0000df00ff017b82 */ /* 0x000fe20000000800 */
[----:B------:R-:W0:Y:S07]  /*0010*/  S2R R0, SR_TID.X ;  /* 0x0000000000007919 */ /* 0x000e2e0000002100 */
[----:B------:R-:W0:Y:S01]  /*0020*/  S2UR UR6, SR_CTAID.X ;  /* 0x00000000000679c3 */ /* 0x000e220000002500 */
[----:B------:R-:W1:Y:S07]  /*0030*/  LDCU.64 UR4, c[0x0][0x358] ;  /* 0x00006b00ff0477ac */ /* 0x000e6e0008000a00 */
[----:B------:R-:W0:Y:S08]  /*0040*/  LDC R9, c[0x0][0x360] ;  /* 0x0000d800ff097b82 */ /* 0x000e300000000800 */
[----:B------:R-:W2:Y:S08]  /*0050*/  LDC.64 R2, c[0x0][0x380] ;  /* 0x0000e000ff027b82 */ /* 0x000eb00000000a00 */
[----:B------:R-:W3:Y:S01]  /*0060*/  LDC.64 R4, c[0x0][0x388] ;  /* 0x0000e200ff047b82 */ /* 0x000ee20000000a00 */
[----:B0-----:R-:W-:-:S07]  /*0070*/  IMAD R9, R9, UR6, R0 ;  /* 0x0000000609097c24 */ /* 0x001fce000f8e0200 */
[----:B------:R-:W0:Y:S01]  /*0080*/  LDC.64 R6, c[0x0][0x390] ;  /* 0x0000e400ff067b82 */ /* 0x000e220000000a00 */
[----:B--2---:R-:W-:-:S05]  /*0090*/  IMAD.WIDE R2, R9, 0x10, R2 ;  /* 0x0000001009027825 */ /* 0x004fca00078e0202 */
[----:B-1----:R-:W2:Y:S01]  /*00a0*/  LDG.E.128 R12, desc[UR4][R2.64] ;  /* 0x00000004020c7981 */ /* 0x002ea2000c1e1d00 */
[----:B---3--:R-:W-:-:S05]  /*00b0*/  IMAD.WIDE R4, R9, 0x10, R4 ;  /* 0x0000001009047825 */ /* 0x008fca00078e0204 */
[----:B------:R-:W2:Y:S01]  /*00c0*/  LDG.E.128 R16, desc[UR4][R4.64] ;  /* 0x0000000404107981 */ /* 0x000ea2000c1e1d00 */
[----:B0-----:R-:W-:-:S04]  /*00d0*/  IMAD.WIDE R6, R9, 0x10, R6 ;  /* 0x0000001009067825 */ /* 0x001fc800078e0206 */
[----:B--2---:R-:W-:Y:S01]  /*00e0*/  FADD R12, R12, R16 ;  /* 0x000000100c0c7221 */ /* 0x004fe20000000000 */
[----:B------:R-:W-:Y:S01]  /*00f0*/  FADD R13, R13, R17 ;  /* 0x000000110d0d7221 */ /* 0x000fe20000000000 */
[----:B------:R-:W-:Y:S01]  /*0100*/  FADD R14, R14, R18 ;  /* 0x000000120e0e7221 */ /* 0x000fe20000000000 */
[----:B------:R-:W-:-:S05]  /*0110*/  FADD R15, R15, R19 ;  /* 0x000000130f0f7221 */ /* 0x000fca0000000000 */
[----:B------:R-:W-:Y:S01]  /*0120*/  STG.E.128 desc[UR4][R6.64], R12 ;  /* 0x0000000c06007986 */ /* 0x000fe2000c101d04 */
[----:B------:R-:W-:Y:S05]  /*0130*/  EXIT ;  /* 0x000000000000794d */ /* 0x000fea0003800000 */
.L_x_0:
[----:B------:R-:W-:-:S00]  /*0140*/  BRA `(.L_x_0) ;  /* 0xfffffffc00fc7947 */ /* 0x000fc0000383ffff */
[----:B------:R-:W-:-:S00]  /*0150*/  NOP ;  /* 0x0000000000007918 */ /* 0x000fc00000000000 */
        /* <DEDUP_REMOVED lines=10> */
.L_x_2:


//--------------------- .text._Z14ncu_add_scalarPfS_S_ --------------------------
	.section	.text._Z14ncu_add_scalarPfS_S_,"ax",@progbits
	.align	128
        .global         _Z14ncu_add_scalarPfS_S_
        .type           _Z14ncu_add_scalarPfS_S_,@function
        .size           _Z14ncu_add_scalarPfS_S_,(.L_x_3 - _Z14ncu_add_scalarPfS_S_)
        .other          _Z14ncu_add_scalarPfS_S_,@"STO_CUDA_ENTRY STV_DEFAULT"
_Z14ncu_add_scalarPfS_S_:
.text._Z14ncu_add_scalarPfS_S_:
        /* <DEDUP_REMOVED lines=9> */
[----:B--2---:R-:W-:-:S06]  /*0090*/  IMAD.WIDE R2, R9, 0x4, R2 ;  /* 0x0000000409027825 */ /* 0x004fcc00078e0202 */
[----:B-1----:R-:W2:Y:S01]  /*00a0*/  LDG.E R2, desc[UR4][R2.64] ;  /* 0x0000000402027981 */ /* 0x002ea2000c1e1900 */
[----:B---3--:R-:W-:-:S06]  /*00b0*/  IMAD.WIDE R4, R9, 0x4, R4 ;  /* 0x0000000409047825 */ /* 0x008fcc00078e0204 */
[----:B------:R-:W2:Y:S01]  /*00c0*/  LDG.E R5, desc[UR4][R4.64] ;  /* 0x0000000404057981 */ /* 0x000ea2000c1e1900 */
[----:B0-----:R-:W-:-:S04]  /*00d0*/  IMAD.WIDE R6, R9, 0x4, R6 ;  /* 0x0000000409067825 */ /* 0x001fc800078e0206 */
[----:B--2---:R-:W-:-:S05]  /*00e0*/  FADD R9, R2, R5 ;  /* 0x0000000502097221 */ /* 0x004fca0000000000 */
[----:B------:R-:W-:Y:S01]  /*00f0*/  STG.E desc[UR4][R6.64], R9 ;  /* 0x0000000906007986 */ /* 0x000fe2000c101904 */
[----:B------:R-:W-:Y:S05]  /*0100*/  EXIT ;  /* 0x000000000000794d */ /* 0x000fea0003800000 */
.L_x_1:
        /* <DEDUP_REMOVED lines=15> */
.L_x_3:


//--------------------- .nv.shared.reserved.0     --------------------------
	.section	.nv.shared.reserved.0,"aw",@nobits
	.weak		__nv_reservedSMEM_offset_0_alias
	.size		__nv_reservedSMEM_offset_0_alias, 0, 64
	.other		__nv_reservedSMEM_offset_0_alias,@"STO_CUDA_RESERVED_SHARED STV_DEFAULT"
__nv_reservedSMEM_offset_0_alias:
	.zero		0
	.zero		64


//--------------------- .nv.constant0._Z11ncu_add_vecPfS_S_ --------------------------
	.section	.nv.constant0._Z11ncu_add_vecPfS_S_,"a",@progbits
	.sectionflags	@""
	.align	4
.nv.constant0._Z11ncu_add_vecPfS_S_:
	.zero		920


//--------------------- .nv.constant0._Z14ncu_add_scalarPfS_S_ --------------------------
	.section	.nv.constant0._Z14ncu_add_scalarPfS_S_,"a",@progbits
	.sectionflags	@""
	.align	4
.nv.constant0._Z14ncu_add_scalarPfS_S_:
	.zero		920


//--------------------- SYMBOLS --------------------------

	.type		.nv.reservedSmem.offset0,@object
	.size		.nv.reservedSmem.offset0,0x4
